//
// Generated by NVIDIA NVVM Compiler
//
// Compiler Build ID: CL-36424714
// Cuda compilation tools, release 13.0, V13.0.88
// Based on NVVM 20.0.0
//

.version 9.0
.target sm_100
.address_size 64

	// .globl	texture_batch_im2col_kernel

.visible .entry texture_batch_im2col_kernel(
	.param .u64 .ptr .align 1 texture_batch_im2col_kernel_param_0,
	.param .u64 texture_batch_im2col_kernel_param_1,
	.param .u32 texture_batch_im2col_kernel_param_2,
	.param .u32 texture_batch_im2col_kernel_param_3,
	.param .u32 texture_batch_im2col_kernel_param_4,
	.param .u32 texture_batch_im2col_kernel_param_5,
	.param .u32 texture_batch_im2col_kernel_param_6,
	.param .u32 texture_batch_im2col_kernel_param_7,
	.param .u32 texture_batch_im2col_kernel_param_8,
	.param .u32 texture_batch_im2col_kernel_param_9,
	.param .u32 texture_batch_im2col_kernel_param_10,
	.param .u32 texture_batch_im2col_kernel_param_11,
	.param .u32 texture_batch_im2col_kernel_param_12,
	.param .u32 texture_batch_im2col_kernel_param_13
)
{
	.reg .pred 	%p<15>;
	.reg .b32 	%r<55>;
	.reg .b64 	%rd<6>;

	ld.param.u64 	%rd1, [texture_batch_im2col_kernel_param_0];
	ld.param.u64 	%rd2, [texture_batch_im2col_kernel_param_1];
	ld.param.u32 	%r19, [texture_batch_im2col_kernel_param_2];
	ld.param.u32 	%r20, [texture_batch_im2col_kernel_param_3];
	ld.param.u32 	%r10, [texture_batch_im2col_kernel_param_4];
	ld.param.u32 	%r11, [texture_batch_im2col_kernel_param_5];
	ld.param.u32 	%r12, [texture_batch_im2col_kernel_param_6];
	ld.param.u32 	%r13, [texture_batch_im2col_kernel_param_7];
	ld.param.u32 	%r14, [texture_batch_im2col_kernel_param_9];
	ld.param.u32 	%r15, [texture_batch_im2col_kernel_param_10];
	ld.param.u32 	%r16, [texture_batch_im2col_kernel_param_11];
	ld.param.u32 	%r17, [texture_batch_im2col_kernel_param_12];
	ld.param.u32 	%r18, [texture_batch_im2col_kernel_param_13];
	mov.u32 	%r21, %ctaid.z;
	mov.u32 	%r22, %ntid.z;
	mov.u32 	%r23, %tid.z;
	mad.lo.s32 	%r1, %r21, %r22, %r23;
	mov.u32 	%r24, %ctaid.y;
	mov.u32 	%r25, %ntid.y;
	mov.u32 	%r26, %tid.y;
	mad.lo.s32 	%r27, %r24, %r25, %r26;
	mov.u32 	%r28, %ctaid.x;
	mov.u32 	%r29, %ntid.x;
	mov.u32 	%r30, %tid.x;
	mad.lo.s32 	%r3, %r28, %r29, %r30;
	setp.ge.s32 	%p1, %r1, %r19;
	setp.ge.s32 	%p2, %r27, %r20;
	or.pred  	%p3, %p1, %p2;
	setp.ge.s32 	%p4, %r3, %r10;
	or.pred  	%p5, %p3, %p4;
	@%p5 bra 	$L__BB0_4;
	sub.s32 	%r32, %r12, %r14;
	shl.b32 	%r33, %r16, 1;
	add.s32 	%r34, %r32, %r33;
	div.s32 	%r35, %r34, %r18;
	add.s32 	%r36, %r35, 1;
	div.s32 	%r37, %r27, %r36;
	mad.lo.s32 	%r38, %r37, %r35, %r37;
	sub.s32 	%r39, %r27, %r38;
	div.s32 	%r4, %r3, %r13;
	div.s32 	%r40, %r4, %r14;
	mul.lo.s32 	%r41, %r37, %r17;
	sub.s32 	%r42, %r41, %r15;
	add.s32 	%r5, %r42, %r40;
	mad.lo.s32 	%r43, %r39, %r18, %r4;
	mad.lo.s32 	%r44, %r40, %r14, %r16;
	sub.s32 	%r6, %r43, %r44;
	setp.gt.s32 	%p6, %r5, -1;
	setp.lt.s32 	%p7, %r5, %r11;
	and.pred  	%p8, %p6, %p7;
	setp.gt.s32 	%p9, %r6, -1;
	setp.lt.s32 	%p10, %r6, %r12;
	and.pred  	%p11, %p9, %p10;
	and.pred  	%p13, %p8, %p11;
	mov.b32 	%r54, 0;
	not.pred 	%p14, %p13;
	@%p14 bra 	$L__BB0_3;
	mad.lo.s32 	%r45, %r11, %r1, %r5;
	sub.s32 	%r46, %r6, %r4;
	mad.lo.s32 	%r47, %r45, %r12, %r46;
	mad.lo.s32 	%r48, %r47, %r13, %r3;
	tex.1d.v4.s32.s32 	{%r54, %r49, %r50, %r51}, [%rd2, {%r48}];
$L__BB0_3:
	mad.lo.s32 	%r52, %r20, %r1, %r27;
	mad.lo.s32 	%r53, %r52, %r10, %r3;
	cvta.to.global.u64 	%rd3, %rd1;
	mul.wide.s32 	%rd4, %r53, 4;
	add.s64 	%rd5, %rd3, %rd4;
	st.global.u32 	[%rd5], %r54;
$L__BB0_4:
	ret;

}


// ===== COMPILED SASS (sm_100) =====

	.target	sm_100

	.elftype	@"ET_EXEC"


//--------------------- .note.nv.tkinfo           --------------------------
	.section	.note.nv.tkinfo,"",@"SHT_NOTE"
	.sectionflags	@"SHF_NOTE_NV_TKINFO"
	.tkinfo
        /*0018*/ 	.word	0x00000002
        /*0030*/ 	.string	""
        /*0030*/ 	.string	"ptxas"
        /*0030*/ 	.string	"Cuda compilation tools, release 13.0, V13.0.88"
        /*0030*/ 	.string	"Build cuda_13.0.r13.0/compiler.36424714_0"
        /*0030*/ 	.string	"-arch sm_100 -m 64 "



//--------------------- .note.nv.cuinfo           --------------------------
	.section	.note.nv.cuinfo,"",@"SHT_NOTE"
	.sectionflags	@"SHF_NOTE_NV_CUINFO"
        /*0018*/ 	.short	0x0002
        /*001a*/ 	.short	0x0064
        /*001c*/ 	.short	0x0082
	.zero		2


//--------------------- .nv.info                  --------------------------
	.section	.nv.info,"",@"SHT_CUDA_INFO"
	.align	4


	//----- nvinfo : EIATTR_REGCOUNT
	.align		4
        /*0000*/ 	.byte	0x04, 0x2f
        /*0002*/ 	.short	(.L_1 - .L_0)
	.align		4
.L_0:
        /*0004*/ 	.word	index@(texture_batch_im2col_kernel)
        /*0008*/ 	.word	0x00000017


	//----- nvinfo : EIATTR_FRAME_SIZE
	.align		4
.L_1:
        /*000c*/ 	.byte	0x04, 0x11
        /*000e*/ 	.short	(.L_3 - .L_2)
	.align		4
.L_2:
        /*0010*/ 	.word	index@(texture_batch_im2col_kernel)
        /*0014*/ 	.word	0x00000000


	//----- nvinfo : EIATTR_MIN_STACK_SIZE
	.align		4
.L_3:
        /*0018*/ 	.byte	0x04, 0x12
        /*001a*/ 	.short	(.L_5 - .L_4)
	.align		4
.L_4:
        /*001c*/ 	.word	index@(texture_batch_im2col_kernel)
        /*0020*/ 	.word	0x00000000
.L_5:


//--------------------- .nv.compat                --------------------------
	.section	.nv.compat,"",@"SHT_CUDA_COMPAT_INFO"
	.align	4
        /*0000*/ 	.byte	0x02, 0x09, 0x00, 0x00, 0x02, 0x02, 0x02, 0x00, 0x02, 0x05, 0x05, 0x00, 0x03, 0x07, 0x01, 0x01
        /*0010*/ 	.byte	0x02, 0x03, 0x00, 0x00, 0x02, 0x06, 0x01, 0x00, 0x04, 0x0b, 0x08, 0x00, 0x09, 0x00, 0x00, 0x00
        /*0020*/ 	.byte	0x00, 0x00, 0x00, 0x00


//--------------------- .nv.info.texture_batch_im2col_kernel --------------------------
	.section	.nv.info.texture_batch_im2col_kernel,"",@"SHT_CUDA_INFO"
	.sectionflags	@""
	.align	4


	//----- nvinfo : EIATTR_CUDA_API_VERSION
	.align		4
        /*0000*/ 	.byte	0x04, 0x37
        /*0002*/ 	.short	(.L_7 - .L_6)
.L_6:
        /*0004*/ 	.word	0x00000082


	//----- nvinfo : EIATTR_KPARAM_INFO
	.align		4
.L_7:
        /*0008*/ 	.byte	0x04, 0x17
        /*000a*/ 	.short	(.L_9 - .L_8)
.L_8:
        /*000c*/ 	.word	0x00000000
        /*0010*/ 	.short	0x000d
        /*0012*/ 	.short	0x003c
        /*0014*/ 	.byte	0x00, 0xf0, 0x11, 0x00


	//----- nvinfo : EIATTR_KPARAM_INFO
	.align		4
.L_9:
        /*0018*/ 	.byte	0x04, 0x17
        /*001a*/ 	.short	(.L_11 - .L_10)
.L_10:
        /*001c*/ 	.word	0x00000000
        /*0020*/ 	.short	0x000c
        /*0022*/ 	.short	0x0038
        /*0024*/ 	.byte	0x00, 0xf0, 0x11, 0x00


	//----- nvinfo : EIATTR_KPARAM_INFO
	.align		4
.L_11:
        /*0028*/ 	.byte	0x04, 0x17
        /*002a*/ 	.short	(.L_13 - .L_12)
.L_12:
        /*002c*/ 	.word	0x00000000
        /*0030*/ 	.short	0x000b
        /*0032*/ 	.short	0x0034
        /*0034*/ 	.byte	0x00, 0xf0, 0x11, 0x00


	//----- nvinfo : EIATTR_KPARAM_INFO
	.align		4
.L_13:
        /*0038*/ 	.byte	0x04, 0x17
        /*003a*/ 	.short	(.L_15 - .L_14)
.L_14:
        /*003c*/ 	.word	0x00000000
        /*0040*/ 	.short	0x000a
        /*0042*/ 	.short	0x0030
        /*0044*/ 	.byte	0x00, 0xf0, 0x11, 0x00


	//----- nvinfo : EIATTR_KPARAM_INFO
	.align		4
.L_15:
        /*0048*/ 	.byte	0x04, 0x17
        /*004a*/ 	.short	(.L_17 - .L_16)
.L_16:
        /*004c*/ 	.word	0x00000000
        /*0050*/ 	.short	0x0009
        /*0052*/ 	.short	0x002c
        /*0054*/ 	.byte	0x00, 0xf0, 0x11, 0x00


	//----- nvinfo : EIATTR_KPARAM_INFO
	.align		4
.L_17:
        /*0058*/ 	.byte	0x04, 0x17
        /*005a*/ 	.short	(.L_19 - .L_18)
.L_18:
        /*005c*/ 	.word	0x00000000
        /*0060*/ 	.short	0x0008
        /*0062*/ 	.short	0x0028
        /*0064*/ 	.byte	0x00, 0xf0, 0x11, 0x00


	//----- nvinfo : EIATTR_KPARAM_INFO
	.align		4
.L_19:
        /*0068*/ 	.byte	0x04, 0x17
        /*006a*/ 	.short	(.L_21 - .L_20)
.L_20:
        /*006c*/ 	.word	0x00000000
        /*0070*/ 	.short	0x0007
        /*0072*/ 	.short	0x0024
        /*0074*/ 	.byte	0x00, 0xf0, 0x11, 0x00


	//----- nvinfo : EIATTR_KPARAM_INFO
	.align		4
.L_21:
        /*0078*/ 	.byte	0x04, 0x17
        /*007a*/ 	.short	(.L_23 - .L_22)
.L_22:
        /*007c*/ 	.word	0x00000000
        /*0080*/ 	.short	0x0006
        /*0082*/ 	.short	0x0020
        /*0084*/ 	.byte	0x00, 0xf0, 0x11, 0x00


	//----- nvinfo : EIATTR_KPARAM_INFO
	.align		4
.L_23:
        /*0088*/ 	.byte	0x04, 0x17
        /*008a*/ 	.short	(.L_25 - .L_24)
.L_24:
        /*008c*/ 	.word	0x00000000
        /*0090*/ 	.short	0x0005
        /*0092*/ 	.short	0x001c
        /*0094*/ 	.byte	0x00, 0xf0, 0x11, 0x00


	//----- nvinfo : EIATTR_KPARAM_INFO
	.align		4
.L_25:
        /*0098*/ 	.byte	0x04, 0x17
        /*009a*/ 	.short	(.L_27 - .L_26)
.L_26:
        /*009c*/ 	.word	0x00000000
        /*00a0*/ 	.short	0x0004
        /*00a2*/ 	.short	0x0018
        /*00a4*/ 	.byte	0x00, 0xf0, 0x11, 0x00


	//----- nvinfo : EIATTR_KPARAM_INFO
	.align		4
.L_27:
        /*00a8*/ 	.byte	0x04, 0x17
        /*00aa*/ 	.short	(.L_29 - .L_28)
.L_28:
        /*00ac*/ 	.word	0x00000000
        /*00b0*/ 	.short	0x0003
        /*00b2*/ 	.short	0x0014
        /*00b4*/ 	.byte	0x00, 0xf0, 0x11, 0x00


	//----- nvinfo : EIATTR_KPARAM_INFO
	.align		4
.L_29:
        /*00b8*/ 	.byte	0x04, 0x17
        /*00ba*/ 	.short	(.L_31 - .L_30)
.L_30:
        /*00bc*/ 	.word	0x00000000
        /*00c0*/ 	.short	0x0002
        /*00c2*/ 	.short	0x0010
        /*00c4*/ 	.byte	0x00, 0xf0, 0x11, 0x00


	//----- nvinfo : EIATTR_KPARAM_INFO
	.align		4
.L_31:
        /*00c8*/ 	.byte	0x04, 0x17
        /*00ca*/ 	.short	(.L_33 - .L_32)
.L_32:
        /*00cc*/ 	.word	0x00000000
        /*00d0*/ 	.short	0x0001
        /*00d2*/ 	.short	0x0008
        /*00d4*/ 	.byte	0x00, 0xf0, 0x21, 0x00


	//----- nvinfo : EIATTR_KPARAM_INFO
	.align		4
.L_33:
        /*00d8*/ 	.byte	0x04, 0x17
        /*00da*/ 	.short	(.L_35 - .L_34)
.L_34:
        /*00dc*/ 	.word	0x00000000
        /*00e0*/ 	.short	0x0000
        /*00e2*/ 	.short	0x0000
        /*00e4*/ 	.byte	0x00, 0xf5, 0x21, 0x00


	//----- nvinfo : EIATTR_SPARSE_MMA_MASK
	.align		4
.L_35:
        /*00e8*/ 	.byte	0x03, 0x50
        /*00ea*/ 	.short	0x0000


	//----- nvinfo : EIATTR_MAXREG_COUNT
	.align		4
        /*00ec*/ 	.byte	0x03, 0x1b
        /*00ee*/ 	.short	0x00ff


	//----- nvinfo : EIATTR_MERCURY_ISA_VERSION
	.align		4
        /*00f0*/ 	.byte	0x03, 0x5f
        /*00f2*/ 	.short	0x0101


	//----- nvinfo : EIATTR_INT_WARP_WIDE_INSTR_OFFSETS
	.align		4
        /*00f4*/ 	.byte	0x04, 0x31
        /*00f6*/ 	.short	(.L_37 - .L_36)


	//   ....[0]....
.L_36:
        /*00f8*/ 	.word	0x000008e0


	//----- nvinfo : EIATTR_VRC_CTA_INIT_COUNT
	.align		4
.L_37:
        /*00fc*/ 	.byte	0x02, 0x4a
	.zero		1
	.zero		1


	//----- nvinfo : EIATTR_EXIT_INSTR_OFFSETS
	.align		4
        /*0100*/ 	.byte	0x04, 0x1c
        /*0102*/ 	.short	(.L_39 - .L_38)


	//   ....[0]....
.L_38:
        /*0104*/ 	.word	0x00000120


	//   ....[1]....
        /*0108*/ 	.word	0x000009c0


	//----- nvinfo : EIATTR_CBANK_PARAM_SIZE
	.align		4
.L_39:
        /*010c*/ 	.byte	0x03, 0x19
        /*010e*/ 	.short	0x0040


	//----- nvinfo : EIATTR_PARAM_CBANK
	.align		4
        /*0110*/ 	.byte	0x04, 0x0a
        /*0112*/ 	.short	(.L_41 - .L_40)
	.align		4
.L_40:
        /*0114*/ 	.word	index@(.nv.constant0.texture_batch_im2col_kernel)
        /*0118*/ 	.short	0x0380
        /*011a*/ 	.short	0x0040


	//----- nvinfo : EIATTR_SW_WAR
	.align		4
.L_41:
        /*011c*/ 	.byte	0x04, 0x36
        /*011e*/ 	.short	(.L_43 - .L_42)
.L_42:
        /*0120*/ 	.word	0x00000008
.L_43:


//--------------------- .nv.callgraph             --------------------------
	.section	.nv.callgraph,"",@"SHT_CUDA_CALLGRAPH"
	.align	4
	.sectionentsize	8
	.align		4
        /*0000*/ 	.word	0x00000000
	.align		4
        /*0004*/ 	.word	0xffffffff
	.align		4
        /*0008*/ 	.word	0x00000000
	.align		4
        /*000c*/ 	.word	0xfffffffe
	.align		4
        /*0010*/ 	.word	0x00000000
	.align		4
        /*0014*/ 	.word	0xfffffffd
	.align		4
        /*0018*/ 	.word	0x00000000
	.align		4
        /*001c*/ 	.word	0xfffffffc


//--------------------- .text.texture_batch_im2col_kernel --------------------------
	.section	.text.texture_batch_im2col_kernel,"ax",@progbits
	.align	128
        .global         texture_batch_im2col_kernel
        .type           texture_batch_im2col_kernel,@function
        .size           texture_batch_im2col_kernel,(.L_x_1 - texture_batch_im2col_kernel)
        .other          texture_batch_im2col_kernel,@"STO_CUDA_ENTRY STV_DEFAULT"
texture_batch_im2col_kernel:
.text.texture_batch_im2col_kernel:
[----:B------:R-:W-:Y:S01]  /*0000*/  LDC R1, c[0x0][0x37c] ;  /* 0x0000df00ff017b82 */ /* 0x000fe20000000800 */
[----:B------:R-:W0:Y:S07]  /*0010*/  S2R R0, SR_TID.Y ;  /* 0x0000000000007919 */ /* 0x000e2e0000002200 */
[----:B------:R-:W1:Y:S01]  /*0020*/  LDC R4, c[0x0][0x368] ;  /* 0x0000da00ff047b82 */ /* 0x000e620000000800 */
[----:B------:R-:W2:Y:S01]  /*0030*/  LDCU.64 UR8, c[0x0][0x390] ;  /* 0x00007200ff0877ac */ /* 0x000ea20008000a00 */
[----:B------:R-:W1:Y:S01]  /*0040*/  S2R R3, SR_TID.Z ;  /* 0x0000000000037919 */ /* 0x000e620000002300 */
[----:B------:R-:W3:Y:S01]  /*0050*/  LDCU UR7, c[0x0][0x398] ;  /* 0x00007300ff0777ac */ /* 0x000ee20008000800 */
[----:B------:R-:W4:Y:S04]  /*0060*/  S2R R7, SR_TID.X ;  /* 0x0000000000077919 */ /* 0x000f280000002100 */
[----:B------:R-:W0:Y:S08]  /*0070*/  S2UR UR5, SR_CTAID.Y ;  /* 0x00000000000579c3 */ /* 0x000e300000002600 */
[----:B------:R-:W0:Y:S08]  /*0080*/  LDC R5, c[0x0][0x364] ;  /* 0x0000d900ff057b82 */ /* 0x000e300000000800 */
[----:B------:R-:W1:Y:S08]  /*0090*/  S2UR UR4, SR_CTAID.Z ;  /* 0x00000000000479c3 */ /* 0x000e700000002700 */
[----:B------:R-:W4:Y:S08]  /*00a0*/  S2UR UR6, SR_CTAID.X ;  /* 0x00000000000679c3 */ /* 0x000f300000002500 */
[----:B------:R-:W4:Y:S01]  /*00b0*/  LDC R2, c[0x0][0x360] ;  /* 0x0000d800ff027b82 */ /* 0x000f220000000800 */
[----:B0-----:R-:W-:-:S05]  /*00c0*/  IMAD R5, R5, UR5, R0 ;  /* 0x0000000505057c24 */ /* 0x001fca000f8e0200 */
[----:B--2---:R-:W-:Y:S01]  /*00d0*/  ISETP.GE.AND P0, PT, R5, UR9, PT ;  /* 0x0000000905007c0c */ /* 0x004fe2000bf06270 */
[----:B-1----:R-:W-:-:S05]  /*00e0*/  IMAD R4, R4, UR4, R3 ;  /* 0x0000000404047c24 */ /* 0x002fca000f8e0203 */
[----:B------:R-:W-:Y:S01]  /*00f0*/  ISETP.GE.OR P0, PT, R4, UR8, P0 ;  /* 0x0000000804007c0c */ /* 0x000fe20008706670 */
[----:B----4-:R-:W-:-:S05]  /*0100*/  IMAD R0, R2, UR6, R7 ;  /* 0x0000000602007c24 */ /* 0x010fca000f8e0207 */
[----:B---3--:R-:W-:-:S13]  /*0110*/  ISETP.GE.OR P0, PT, R0, UR7, P0 ;  /* 0x0000000700007c0c */ /* 0x008fda0008706670 */
[----:B------:R-:W-:Y:S05]  /*0120*/  @P0 EXIT ;  /* 0x000000000000094d */ /* 0x000fea0003800000 */
[----:B------:R-:W0:Y:S01]  /*0130*/  LDC R6, c[0x0][0x3bc] ;  /* 0x0000ef00ff067b82 */ /* 0x000e220000000800 */
[----:B------:R-:W1:Y:S01]  /*0140*/  LDCU UR4, c[0x0][0x3a0] ;  /* 0x00007400ff0477ac */ /* 0x000e620008000800 */
[----:B------:R-:W-:Y:S01]  /*0150*/  IABS R15, R0 ;  /* 0x00000000000f7213 */ /* 0x000fe20000000000 */
[----:B------:R-:W2:Y:S05]  /*0160*/  LDCU UR5, c[0x0][0x3b8] ;  /* 0x00007700ff0577ac */ /* 0x000eaa0008000800 */
[----:B------:R-:W1:Y:S01]  /*0170*/  LDC R7, c[0x0][0x3ac] ;  /* 0x0000eb00ff077b82 */ /* 0x000e620000000800 */
[----:B------:R-:W3:Y:S07]  /*0180*/  LDCU UR6, c[0x0][0x39c] ;  /* 0x00007380ff0677ac */ /* 0x000eee0008000800 */
[----:B------:R-:W4:Y:S01]  /*0190*/  LDC R8, c[0x0][0x3b4] ;  /* 0x0000ed00ff087b82 */ /* 0x000f220000000800 */
[----:B0-----:R-:W-:-:S07]  /*01a0*/  IABS R14, R6 ;  /* 0x00000006000e7213 */ /* 0x001fce0000000000 */
[----:B------:R-:W0:Y:S01]  /*01b0*/  LDC R9, c[0x0][0x3a4] ;  /* 0x0000e900ff097b82 */ /* 0x000e220000000800 */
[----:B------:R-:W2:Y:S01]  /*01c0*/  I2F.RP R10, R14 ;  /* 0x0000000e000a7306 */ /* 0x000ea20000209400 */
[----:B-1----:R-:W-:Y:S02]  /*01d0*/  IADD3 R11, PT, PT, -R7, UR4, RZ ;  /* 0x00000004070b7c10 */ /* 0x002fe4000fffe1ff */
[----:B------:R-:W-:Y:S02]  /*01e0*/  IABS R17, R7 ;  /* 0x0000000700117213 */ /* 0x000fe40000000000 */
[----:B----4-:R-:W-:-:S03]  /*01f0*/  LEA R11, R8, R11, 0x1 ;  /* 0x0000000b080b7211 */ /* 0x010fc600078e08ff */
[----:B--2---:R-:W1:Y:S02]  /*0200*/  MUFU.RCP R10, R10 ;  /* 0x0000000a000a7308 */ /* 0x004e640000001000 */
[----:B-1----:R-:W-:Y:S01]  /*0210*/  VIADD R2, R10, 0xffffffe ;  /* 0x0ffffffe0a027836 */ /* 0x002fe20000000000 */
[----:B------:R-:W-:Y:S02]  /*0220*/  IABS R10, R11 ;  /* 0x0000000b000a7213 */ /* 0x000fe40000000000 */
[----:B------:R-:W-:-:S03]  /*0230*/  LOP3.LUT R11, R11, R6, RZ, 0x3c, !PT ;  /* 0x000000060b0b7212 */ /* 0x000fc600078e3cff */
[----:B------:R1:W2:Y:S01]  /*0240*/  F2I.FTZ.U32.TRUNC.NTZ R3, R2 ;  /* 0x0000000200037305 */ /* 0x0002a2000021f000 */
[----:B------:R-:W-:Y:S01]  /*0250*/  ISETP.GE.AND P2, PT, R11, RZ, PT ;  /* 0x000000ff0b00720c */ /* 0x000fe20003f46270 */
[----:B-1----:R-:W-:Y:S02]  /*0260*/  IMAD.MOV.U32 R2, RZ, RZ, RZ ;  /* 0x000000ffff027224 */ /* 0x002fe400078e00ff */
[----:B--2---:R-:W-:-:S04]  /*0270*/  IMAD.MOV R13, RZ, RZ, -R3 ;  /* 0x000000ffff0d7224 */ /* 0x004fc800078e0a03 */
[----:B------:R-:W-:-:S04]  /*0280*/  IMAD R13, R13, R14, RZ ;  /* 0x0000000e0d0d7224 */ /* 0x000fc800078e02ff */
[----:B------:R-:W-:Y:S01]  /*0290*/  IMAD.HI.U32 R3, R3, R13, R2 ;  /* 0x0000000d03037227 */ /* 0x000fe200078e0002 */
[----:B0-----:R-:W-:-:S04]  /*02a0*/  IABS R2, R9 ;  /* 0x0000000900027213 */ /* 0x001fc80000000000 */
[----:B------:R-:W0:Y:S01]  /*02b0*/  I2F.RP R13, R2 ;  /* 0x00000002000d7306 */ /* 0x000e220000209400 */
[----:B------:R-:W-:-:S04]  /*02c0*/  IMAD.HI.U32 R12, R3, R10, RZ ;  /* 0x0000000a030c7227 */ /* 0x000fc800078e00ff */
[----:B------:R-:W-:-:S04]  /*02d0*/  IMAD.MOV R3, RZ, RZ, -R12 ;  /* 0x000000ffff037224 */ /* 0x000fc800078e0a0c */
[----:B------:R-:W-:-:S05]  /*02e0*/  IMAD R3, R14, R3, R10 ;  /* 0x000000030e037224 */ /* 0x000fca00078e020a */
[----:B------:R-:W-:Y:S01]  /*02f0*/  ISETP.GT.U32.AND P1, PT, R14, R3, PT ;  /* 0x000000030e00720c */ /* 0x000fe20003f24070 */
[----:B0-----:R-:W0:-:S12]  /*0300*/  MUFU.RCP R13, R13 ;  /* 0x0000000d000d7308 */ /* 0x001e180000001000 */
[-C--:B------:R-:W-:Y:S01]  /*0310*/  @!P1 IADD3 R3, PT, PT, R3, -R14.reuse, RZ ;  /* 0x8000000e03039210 */ /* 0x080fe20007ffe0ff */
[----:B------:R-:W-:Y:S01]  /*0320*/  @!P1 VIADD R12, R12, 0x1 ;  /* 0x000000010c0c9836 */ /* 0x000fe20000000000 */
[----:B------:R-:W-:Y:S02]  /*0330*/  ISETP.NE.AND P1, PT, R6, RZ, PT ;  /* 0x000000ff0600720c */ /* 0x000fe40003f25270 */
[----:B------:R-:W-:Y:S01]  /*0340*/  ISETP.GE.U32.AND P0, PT, R3, R14, PT ;  /* 0x0000000e0300720c */ /* 0x000fe20003f06070 */
[----:B0-----:R-:W-:-:S04]  /*0350*/  VIADD R10, R13, 0xffffffe ;  /* 0x0ffffffe0d0a7836 */ /* 0x001fc80000000000 */
[----:B------:R0:W1:Y:S08]  /*0360*/  F2I.FTZ.U32.TRUNC.NTZ R11, R10 ;  /* 0x0000000a000b7305 */ /* 0x000070000021f000 */
[----:B------:R-:W-:Y:S01]  /*0370*/  @P0 IADD3 R12, PT, PT, R12, 0x1, RZ ;  /* 0x000000010c0c0810 */ /* 0x000fe20007ffe0ff */
[----:B0-----:R-:W-:-:S04]  /*0380*/  IMAD.MOV.U32 R10, RZ, RZ, RZ ;  /* 0x000000ffff0a7224 */ /* 0x001fc800078e00ff */
[----:B------:R-:W-:Y:S01]  /*0390*/  @!P2 IMAD.MOV R12, RZ, RZ, -R12 ;  /* 0x000000ffff0ca224 */ /* 0x000fe200078e0a0c */
[----:B------:R-:W-:Y:S02]  /*03a0*/  @!P1 LOP3.LUT R12, RZ, R6, RZ, 0x33, !PT ;  /* 0x00000006ff0c9212 */ /* 0x000fe400078e33ff */
[----:B-1----:R-:W-:-:S03]  /*03b0*/  IADD3 R3, PT, PT, RZ, -R11, RZ ;  /* 0x8000000bff037210 */ /* 0x002fc60007ffe0ff */
[----:B------:R-:W-:Y:S02]  /*03c0*/  VIADD R14, R12, 0x1 ;  /* 0x000000010c0e7836 */ /* 0x000fe40000000000 */
[----:B------:R-:W-:-:S03]  /*03d0*/  IMAD R3, R3, R2, RZ ;  /* 0x0000000203037224 */ /* 0x000fc600078e02ff */
[----:B------:R-:W-:Y:S01]  /*03e0*/  IABS R13, R14 ;  /* 0x0000000e000d7213 */ /* 0x000fe20000000000 */
[----:B------:R-:W-:-:S03]  /*03f0*/  IMAD.HI.U32 R10, R11, R3, R10 ;  /* 0x000000030b0a7227 */ /* 0x000fc600078e000a */
[----:B------:R-:W0:Y:S01]  /*0400*/  I2F.RP R16, R13 ;  /* 0x0000000d00107306 */ /* 0x000e220000209400 */
[----:B------:R-:W-:Y:S01]  /*0410*/  IMAD.MOV.U32 R11, RZ, RZ, R15 ;  /* 0x000000ffff0b7224 */ /* 0x000fe200078e000f */
[----:B------:R-:W-:-:S03]  /*0420*/  MOV R15, R17 ;  /* 0x00000011000f7202 */ /* 0x000fc60000000f00 */
[----:B------:R-:W-:-:S03]  /*0430*/  IMAD.HI.U32 R10, R10, R11, RZ ;  /* 0x0000000b0a0a7227 */ /* 0x000fc600078e00ff */
[----:B------:R-:W1:Y:S01]  /*0440*/  I2F.RP R17, R15 ;  /* 0x0000000f00117306 */ /* 0x000e620000209400 */
[----:B------:R-:W-:-:S04]  /*0450*/  IMAD.MOV R3, RZ, RZ, -R10 ;  /* 0x000000ffff037224 */ /* 0x000fc800078e0a0a */
[----:B------:R-:W-:-:S03]  /*0460*/  IMAD R11, R2, R3, R11 ;  /* 0x00000003020b7224 */ /* 0x000fc600078e020b */
[----:B0-----:R-:W0:Y:S02]  /*0470*/  MUFU.RCP R16, R16 ;  /* 0x0000001000107308 */ /* 0x001e240000001000 */
[----:B------:R-:W-:-:S06]  /*0480*/  ISETP.GT.U32.AND P1, PT, R2, R11, PT ;  /* 0x0000000b0200720c */ /* 0x000fcc0003f24070 */
[----:B-1----:R-:W1:Y:S07]  /*0490*/  MUFU.RCP R17, R17 ;  /* 0x0000001100117308 */ /* 0x002e6e0000001000 */
[-C--:B------:R-:W-:Y:S01]  /*04a0*/  @!P1 IADD3 R11, PT, PT, R11, -R2.reuse, RZ ;  /* 0x800000020b0b9210 */ /* 0x080fe20007ffe0ff */
[----:B------:R-:W-:Y:S01]  /*04b0*/  @!P1 VIADD R10, R10, 0x1 ;  /* 0x000000010a0a9836 */ /* 0x000fe20000000000 */
[----:B------:R-:W-:Y:S01]  /*04c0*/  ISETP.NE.AND P1, PT, R9, RZ, PT ;  /* 0x000000ff0900720c */ /* 0x000fe20003f25270 */
[----:B0-----:R-:W-:Y:S01]  /*04d0*/  VIADD R3, R16, 0xffffffe ;  /* 0x0ffffffe10037836 */ /* 0x001fe20000000000 */
[----:B------:R-:W-:-:S02]  /*04e0*/  ISETP.GE.U32.AND P0, PT, R11, R2, PT ;  /* 0x000000020b00720c */ /* 0x000fc40003f06070 */
[----:B------:R-:W-:-:S03]  /*04f0*/  LOP3.LUT R2, R0, R9, RZ, 0x3c, !PT ;  /* 0x0000000900027212 */ /* 0x000fc600078e3cff */
[----:B------:R-:W0:Y:S01]  /*0500*/  F2I.FTZ.U32.TRUNC.NTZ R3, R3 ;  /* 0x0000000300037305 */ /* 0x000e22000021f000 */
[----:B-1----:R-:W-:Y:S01]  /*0510*/  VIADD R18, R17, 0xffffffe ;  /* 0x0ffffffe11127836 */ /* 0x002fe20000000000 */
[----:B------:R-:W-:-:S06]  /*0520*/  ISETP.GE.AND P2, PT, R2, RZ, PT ;  /* 0x000000ff0200720c */ /* 0x000fcc0003f46270 */
[----:B------:R1:W2:Y:S01]  /*0530*/  F2I.FTZ.U32.TRUNC.NTZ R11, R18 ;  /* 0x00000012000b7305 */ /* 0x0002a2000021f000 */
[----:B------:R-:W-:-:S04]  /*0540*/  @P0 VIADD R10, R10, 0x1 ;  /* 0x000000010a0a0836 */ /* 0x000fc80000000000 */
[----:B------:R-:W-:Y:S01]  /*0550*/  IMAD.MOV.U32 R16, RZ, RZ, R10 ;  /* 0x000000ffff107224 */ /* 0x000fe200078e000a */
[----:B------:R-:W-:Y:S02]  /*0560*/  IABS R10, R5 ;  /* 0x00000005000a7213 */ /* 0x000fe40000000000 */
[----:B0-----:R-:W-:Y:S01]  /*0570*/  IADD3 R2, PT, PT, RZ, -R3, RZ ;  /* 0x80000003ff027210 */ /* 0x001fe20007ffe0ff */
[----:B------:R-:W-:Y:S01]  /*0580*/  @!P2 IMAD.MOV R16, RZ, RZ, -R16 ;  /* 0x000000ffff10a224 */ /* 0x000fe200078e0a10 */
[----:B------:R-:W-:Y:S02]  /*0590*/  @!P1 LOP3.LUT R16, RZ, R9, RZ, 0x33, !PT ;  /* 0x00000009ff109212 */ /* 0x000fe400078e33ff */
[----:B-1----:R-:W-:Y:S01]  /*05a0*/  IABS R18, R14 ;  /* 0x0000000e00127213 */ /* 0x002fe20000000000 */
[----:B------:R-:W-:Y:S02]  /*05b0*/  IMAD R17, R2, R13, RZ ;  /* 0x0000000d02117224 */ /* 0x000fe400078e02ff */
[----:B------:R-:W-:Y:S01]  /*05c0*/  IMAD.MOV.U32 R2, RZ, RZ, RZ ;  /* 0x000000ffff027224 */ /* 0x000fe200078e00ff */
[----:B--2---:R-:W-:Y:S01]  /*05d0*/  IADD3 R20, PT, PT, RZ, -R11, RZ ;  /* 0x8000000bff147210 */ /* 0x004fe20007ffe0ff */
[----:B------:R-:W-:-:S02]  /*05e0*/  IMAD.MOV R19, RZ, RZ, -R18 ;  /* 0x000000ffff137224 */ /* 0x000fc400078e0a12 */
[----:B------:R-:W-:Y:S01]  /*05f0*/  IMAD.HI.U32 R2, R3, R17, R2 ;  /* 0x0000001103027227 */ /* 0x000fe200078e0002 */
[----:B------:R-:W-:-:S03]  /*0600*/  MOV R17, R10 ;  /* 0x0000000a00117202 */ /* 0x000fc60000000f00 */
[----:B------:R-:W-:Y:S01]  /*0610*/  IMAD R3, R20, R15, RZ ;  /* 0x0000000f14037224 */ /* 0x000fe200078e02ff */
[----:B------:R-:W-:Y:S01]  /*0620*/  IABS R20, R16 ;  /* 0x0000001000147213 */ /* 0x000fe20000000000 */
[----:B------:R-:W-:Y:S02]  /*0630*/  IMAD.MOV.U32 R10, RZ, RZ, RZ ;  /* 0x000000ffff0a7224 */ /* 0x000fe400078e00ff */
[----:B------:R-:W-:Y:S01]  /*0640*/  IMAD.HI.U32 R2, R2, R17, RZ ;  /* 0x0000001102027227 */ /* 0x000fe200078e00ff */
[----:B------:R-:W-:-:S03]  /*0650*/  MOV R18, R20 ;  /* 0x0000001400127202 */ /* 0x000fc60000000f00 */
[----:B------:R-:W-:-:S04]  /*0660*/  IMAD.HI.U32 R10, R11, R3, R10 ;  /* 0x000000030b0a7227 */ /* 0x000fc800078e000a */
[----:B------:R-:W-:Y:S02]  /*0670*/  IMAD.MOV.U32 R11, RZ, RZ, R19 ;  /* 0x000000ffff0b7224 */ /* 0x000fe400078e0013 */
[----:B------:R-:W-:-:S04]  /*0680*/  IMAD.HI.U32 R3, R10, R18, RZ ;  /* 0x000000120a037227 */ /* 0x000fc800078e00ff */
[----:B------:R-:W-:Y:S02]  /*0690*/  IMAD R10, R2, R11, R17 ;  /* 0x0000000b020a7224 */ /* 0x000fe400078e0211 */
[----:B------:R-:W-:-:S03]  /*06a0*/  IMAD.MOV R11, RZ, RZ, -R3 ;  /* 0x000000ffff0b7224 */ /* 0x000fc600078e0a03 */
[----:B------:R-:W-:Y:S01]  /*06b0*/  ISETP.GT.U32.AND P3, PT, R13, R10, PT ;  /* 0x0000000a0d00720c */ /* 0x000fe20003f64070 */
[----:B------:R-:W-:-:S05]  /*06c0*/  IMAD R18, R15, R11, R18 ;  /* 0x0000000b0f127224 */ /* 0x000fca00078e0212 */
[----:B------:R-:W-:-:S07]  /*06d0*/  ISETP.GT.U32.AND P0, PT, R15, R18, PT ;  /* 0x000000120f00720c */ /* 0x000fce0003f04070 */
[-C--:B------:R-:W-:Y:S02]  /*06e0*/  @!P3 IADD3 R10, PT, PT, R10, -R13.reuse, RZ ;  /* 0x8000000d0a0ab210 */ /* 0x080fe40007ffe0ff */
[----:B------:R-:W-:Y:S02]  /*06f0*/  @!P3 IADD3 R2, PT, PT, R2, 0x1, RZ ;  /* 0x000000010202b810 */ /* 0x000fe40007ffe0ff */
[----:B------:R-:W-:Y:S02]  /*0700*/  ISETP.GE.U32.AND P4, PT, R10, R13, PT ;  /* 0x0000000d0a00720c */ /* 0x000fe40003f86070 */
[----:B------:R-:W-:Y:S01]  /*0710*/  LOP3.LUT R10, R5, R14, RZ, 0x3c, !PT ;  /* 0x0000000e050a7212 */ /* 0x000fe200078e3cff */
[----:B------:R-:W-:Y:S01]  /*0720*/  @!P0 IMAD.IADD R18, R18, 0x1, -R15 ;  /* 0x0000000112128824 */ /* 0x000fe200078e0a0f */
[----:B------:R-:W-:Y:S02]  /*0730*/  ISETP.NE.AND P3, PT, R14, RZ, PT ;  /* 0x000000ff0e00720c */ /* 0x000fe40003f65270 */
[----:B------:R-:W-:-:S02]  /*0740*/  ISETP.GE.AND P1, PT, R10, RZ, PT ;  /* 0x000000ff0a00720c */ /* 0x000fc40003f26270 */
[----:B------:R-:W-:Y:S02]  /*0750*/  LOP3.LUT R10, R16, R7, RZ, 0x3c, !PT ;  /* 0x00000007100a7212 */ /* 0x000fe400078e3cff */
[----:B------:R-:W-:Y:S02]  /*0760*/  ISETP.GE.U32.AND P2, PT, R18, R15, PT ;  /* 0x0000000f1200720c */ /* 0x000fe40003f46070 */
[----:B------:R-:W-:Y:S01]  /*0770*/  @!P0 IADD3 R3, PT, PT, R3, 0x1, RZ ;  /* 0x0000000103038810 */ /* 0x000fe20007ffe0ff */
[----:B------:R-:W-:Y:S01]  /*0780*/  @P4 VIADD R2, R2, 0x1 ;  /* 0x0000000102024836 */ /* 0x000fe20000000000 */
[----:B------:R-:W-:Y:S02]  /*0790*/  ISETP.GE.AND P4, PT, R10, RZ, PT ;  /* 0x000000ff0a00720c */ /* 0x000fe40003f86270 */
[----:B------:R-:W0:Y:S01]  /*07a0*/  LDC R10, c[0x0][0x3b0] ;  /* 0x0000ec00ff0a7b82 */ /* 0x000e220000000800 */
[----:B------:R-:W-:Y:S02]  /*07b0*/  ISETP.NE.AND P0, PT, R7, RZ, PT ;  /* 0x000000ff0700720c */ /* 0x000fe40003f05270 */
[----:B------:R-:W-:Y:S01]  /*07c0*/  @!P1 IMAD.MOV R2, RZ, RZ, -R2 ;  /* 0x000000ffff029224 */ /* 0x000fe200078e0a02 */
[----:B------:R-:W-:-:S03]  /*07d0*/  @!P3 LOP3.LUT R2, RZ, R14, RZ, 0x33, !PT ;  /* 0x0000000eff02b212 */ /* 0x000fc600078e33ff */
[----:B------:R-:W-:Y:S02]  /*07e0*/  @P2 IADD3 R3, PT, PT, R3, 0x1, RZ ;  /* 0x0000000103032810 */ /* 0x000fe40007ffe0ff */
[----:B------:R-:W-:-:S03]  /*07f0*/  IMAD R12, R12, R2, R2 ;  /* 0x000000020c0c7224 */ /* 0x000fc600078e0202 */
[----:B------:R-:W-:Y:S02]  /*0800*/  @!P4 IMAD.MOV R3, RZ, RZ, -R3 ;  /* 0x000000ffff03c224 */ /* 0x000fe400078e0a03 */
[----:B------:R-:W-:Y:S02]  /*0810*/  @!P0 LOP3.LUT R3, RZ, R7, RZ, 0x33, !PT ;  /* 0x00000007ff038212 */ /* 0x000fe400078e33ff */
[----:B------:R-:W-:-:S03]  /*0820*/  IADD3 R11, PT, PT, R5, -R12, RZ ;  /* 0x8000000c050b7210 */ /* 0x000fc60007ffe0ff */
[----:B------:R-:W-:Y:S02]  /*0830*/  IMAD R7, R3, R7, R8 ;  /* 0x0000000703077224 */ /* 0x000fe400078e0208 */
[----:B------:R-:W-:Y:S02]  /*0840*/  IMAD R6, R11, R6, R16 ;  /* 0x000000060b067224 */ /* 0x000fe400078e0210 */
[----:B0-----:R-:W-:-:S03]  /*0850*/  IMAD R2, R2, UR5, -R10 ;  /* 0x0000000502027c24 */ /* 0x001fc6000f8e0a0a */
[----:B------:R-:W-:Y:S01]  /*0860*/  IADD3 R7, PT, PT, R6, -R7, RZ ;  /* 0x8000000706077210 */ /* 0x000fe20007ffe0ff */
[----:B------:R-:W-:-:S03]  /*0870*/  IMAD.IADD R11, R3, 0x1, R2 ;  /* 0x00000001030b7824 */ /* 0x000fc600078e0202 */
[----:B------:R-:W-:Y:S02]  /*0880*/  ISETP.GE.AND P1, PT, R7, UR4, PT ;  /* 0x0000000407007c0c */ /* 0x000fe4000bf26270 */
[----:B---3--:R-:W-:Y:S02]  /*0890*/  ISETP.GE.AND P0, PT, R11, UR6, PT ;  /* 0x000000060b007c0c */ /* 0x008fe4000bf06270 */
[----:B------:R-:W-:Y:S02]  /*08a0*/  ISETP.GT.AND P1, PT, R7, -0x1, !P1 ;  /* 0xffffffff0700780c */ /* 0x000fe40004f24270 */
[----:B------:R-:W-:-:S04]  /*08b0*/  ISETP.GT.AND P0, PT, R11, -0x1, !P0 ;  /* 0xffffffff0b00780c */ /* 0x000fc80004704270 */
[----:B------:R-:W-:-:S13]  /*08c0*/  PLOP3.LUT P0, PT, P0, P1, PT, 0x80, 0x8 ;  /* 0x000000000008781c */ /* 0x000fda0000703070 */
[----:B------:R-:W-:Y:S01]  /*08d0*/  @P0 IMAD.IADD R3, R7, 0x1, -R16 ;  /* 0x0000000107030824 */ /* 0x000fe200078e0a10 */
[----:B------:R-:W-:Y:S01]  /*08e0*/  VOTEU.ANY UP0, P0 ;  /* 0x0000000000ff7886 */ /* 0x000fe20000000100 */
[----:B------:R-:W-:Y:S02]  /*08f0*/  @P0 IMAD R2, R4, UR6, R11 ;  /* 0x0000000604020c24 */ /* 0x000fe4000f8e020b */
[----:B------:R-:W-:Y:S02]  /*0900*/  HFMA2 R7, -RZ, RZ, 0, 0 ;  /* 0x00000000ff077431 */ /* 0x000fe400000001ff */
[----:B------:R-:W-:Y:S01]  /*0910*/  @P0 IMAD R2, R2, UR4, R3 ;  /* 0x0000000402020c24 */ /* 0x000fe2000f8e0203 */
[----:B------:R-:W0:Y:S03]  /*0920*/  @UP0 LDCU UR4, c[0x0][0x388] ;  /* 0x00007100ff0407ac */ /* 0x000e260008000800 */
[----:B------:R-:W-:Y:S01]  /*0930*/  @P0 IMAD R9, R2, R9, R0 ;  /* 0x0000000902090224 */ /* 0x000fe200078e0200 */
[----:B------:R-:W-:-:S03]  /*0940*/  @UP0 UMOV UR5, URZ ;  /* 0x000000ff00050c82 */ /* 0x000fc60008000000 */
[----:B0-----:R0:W5:Y:S01]  /*0950*/  @P0 TLD.LZ RZ, R7, R9, UR4, 1D, 0x1 ;  /* 0x00ff04ff09070f66 */ /* 0x00116200081e01ff */
[----:B------:R-:W1:Y:S01]  /*0960*/  LDC.64 R2, c[0x0][0x380] ;  /* 0x0000e000ff027b82 */ /* 0x000e620000000a00 */
[----:B------:R-:W-:-:S04]  /*0970*/  IMAD R5, R4, UR9, R5 ;  /* 0x0000000904057c24 */ /* 0x000fc8000f8e0205 */
[----:B------:R-:W-:Y:S01]  /*0980*/  IMAD R5, R5, UR7, R0 ;  /* 0x0000000705057c24 */ /* 0x000fe2000f8e0200 */
[----:B0-----:R-:W0:Y:S03]  /*0990*/  LDCU.64 UR4, c[0x0][0x358] ;  /* 0x00006b00ff0477ac */ /* 0x001e260008000a00 */
[----:B-1----:R-:W-:-:S05]  /*09a0*/  IMAD.WIDE R2, R5, 0x4, R2 ;  /* 0x0000000405027825 */ /* 0x002fca00078e0202 */
[----:B0----5:R-:W-:Y:S01]  /*09b0*/  STG.E desc[UR4][R2.64], R7 ;  /* 0x0000000702007986 */ /* 0x021fe2000c101904 */
[----:B------:R-:W-:Y:S05]  /*09c0*/  EXIT ;  /* 0x000000000000794d */ /* 0x000fea0003800000 */
.L_x_0:
[----:B------:R-:W-:-:S00]  /*09d0*/  BRA `(.L_x_0) ;  /* 0xfffffffc00fc7947 */ /* 0x000fc0000383ffff */
[----:B------:R-:W-:-:S00]  /*09e0*/  NOP ;  /* 0x0000000000007918 */ /* 0x000fc00000000000 */
        /* <DEDUP_REMOVED lines=9> */
.L_x_1:


//--------------------- .nv.shared.reserved.0     --------------------------
	.section	.nv.shared.reserved.0,"aw",@nobits
	.weak		__nv_reservedSMEM_offset_0_alias
	.size		__nv_reservedSMEM_offset_0_alias, 0, 64
	.other		__nv_reservedSMEM_offset_0_alias,@"STO_CUDA_RESERVED_SHARED STV_DEFAULT"
__nv_reservedSMEM_offset_0_alias:
	.zero		0
	.zero		64


//--------------------- .nv.constant0.texture_batch_im2col_kernel --------------------------
	.section	.nv.constant0.texture_batch_im2col_kernel,"a",@progbits
	.sectionflags	@""
	.align	4
.nv.constant0.texture_batch_im2col_kernel:
	.zero		960


//--------------------- SYMBOLS --------------------------

	.type		.nv.reservedSmem.offset0,@object
	.size		.nv.reservedSmem.offset0,0x4
